	.headerflags	@"EF_CUDA_TEXMODE_UNIFIED EF_CUDA_64BIT_ADDRESS EF_CUDA_ACCELERATORS EF_CUDA_SM90 EF_CUDA_VIRTUAL_SM(EF_CUDA_SM90)"
	.elftype	@"ET_EXEC"


//--------------------- .nv.info                  --------------------------
	.section	.nv.info,"",@"SHT_CUDA_INFO"
	.align	4


	//----- nvinfo : EIATTR_REGCOUNT
	.align		4
        /*0000*/ 	.byte	0x04, 0x2f
        /*0002*/ 	.short	(.L_3 - .L_2)
	.align		4
.L_2:
        /*0004*/ 	.word	index@(triton_poi_fused__native_batch_norm_legit_no_training_relu_0)
        /*0008*/ 	.word	0x00000011


	//----- nvinfo : EIATTR_MIN_STACK_SIZE
	.align		4
.L_3:
        /*000c*/ 	.byte	0x04, 0x12
        /*000e*/ 	.short	(.L_5 - .L_4)
	.align		4
.L_4:
        /*0010*/ 	.word	index@(triton_poi_fused__native_batch_norm_legit_no_training_relu_0)
        /*0014*/ 	.word	0x00000000


	//----- nvinfo : EIATTR_FRAME_SIZE
	.align		4
.L_5:
        /*0018*/ 	.byte	0x04, 0x11
        /*001a*/ 	.short	(.L_7 - .L_6)
	.align		4
.L_6:
        /*001c*/ 	.word	index@(triton_poi_fused__native_batch_norm_legit_no_training_relu_0)
        /*0020*/ 	.word	0x00000000


	//----- nvinfo : EIATTR_MIN_STACK_SIZE
	.align		4
.L_7:
        /*0024*/ 	.byte	0x04, 0x12
        /*0026*/ 	.short	(.L_9 - .L_8)
	.align		4
.L_8:
        /*0028*/ 	.word	index@(triton_poi_fused__native_batch_norm_legit_no_training_relu_0)
        /*002c*/ 	.word	0x00000000
.L_9:


//--------------------- .nv.info.triton_poi_fused__native_batch_norm_legit_no_training_relu_0 --------------------------
	.section	.nv.info.triton_poi_fused__native_batch_norm_legit_no_training_relu_0,"",@"SHT_CUDA_INFO"
	.sectionflags	@""
	.align	4


	//----- nvinfo : EIATTR_CUDA_API_VERSION
	.align		4
        /*0000*/ 	.byte	0x04, 0x37
        /*0002*/ 	.short	(.L_11 - .L_10)
.L_10:
        /*0004*/ 	.word	0x0000007c


	//----- nvinfo : EIATTR_KPARAM_INFO
	.align		4
.L_11:
        /*0008*/ 	.byte	0x04, 0x17
        /*000a*/ 	.short	(.L_13 - .L_12)
.L_12:
        /*000c*/ 	.word	0x00000000
        /*0010*/ 	.short	0x0006
        /*0012*/ 	.short	0x0030
        /*0014*/ 	.byte	0x00, 0xf0, 0x11, 0x00


	//----- nvinfo : EIATTR_KPARAM_INFO
	.align		4
.L_13:
        /*0018*/ 	.byte	0x04, 0x17
        /*001a*/ 	.short	(.L_15 - .L_14)
.L_14:
        /*001c*/ 	.word	0x00000000
        /*0020*/ 	.short	0x0005
        /*0022*/ 	.short	0x0028
        /*0024*/ 	.byte	0x00, 0xf4, 0x21, 0x00


	//----- nvinfo : EIATTR_KPARAM_INFO
	.align		4
.L_15:
        /*0028*/ 	.byte	0x04, 0x17
        /*002a*/ 	.short	(.L_17 - .L_16)
.L_16:
        /*002c*/ 	.word	0x00000000
        /*0030*/ 	.short	0x0004
        /*0032*/ 	.short	0x0020
        /*0034*/ 	.byte	0x00, 0xf4, 0x21, 0x00


	//----- nvinfo : EIATTR_KPARAM_INFO
	.align		4
.L_17:
        /*0038*/ 	.byte	0x04, 0x17
        /*003a*/ 	.short	(.L_19 - .L_18)
.L_18:
        /*003c*/ 	.word	0x00000000
        /*0040*/ 	.short	0x0003
        /*0042*/ 	.short	0x0018
        /*0044*/ 	.byte	0x00, 0xf4, 0x21, 0x00


	//----- nvinfo : EIATTR_KPARAM_INFO
	.align		4
.L_19:
        /*0048*/ 	.byte	0x04, 0x17
        /*004a*/ 	.short	(.L_21 - .L_20)
.L_20:
        /*004c*/ 	.word	0x00000000
        /*0050*/ 	.short	0x0002
        /*0052*/ 	.short	0x0010
        /*0054*/ 	.byte	0x00, 0xf4, 0x21, 0x00


	//----- nvinfo : EIATTR_KPARAM_INFO
	.align		4
.L_21:
        /*0058*/ 	.byte	0x04, 0x17
        /*005a*/ 	.short	(.L_23 - .L_22)
.L_22:
        /*005c*/ 	.word	0x00000000
        /*0060*/ 	.short	0x0001
        /*0062*/ 	.short	0x0008
        /*0064*/ 	.byte	0x00, 0xf4, 0x21, 0x00


	//----- nvinfo : EIATTR_KPARAM_INFO
	.align		4
.L_23:
        /*0068*/ 	.byte	0x04, 0x17
        /*006a*/ 	.short	(.L_25 - .L_24)
.L_24:
        /*006c*/ 	.word	0x00000000
        /*0070*/ 	.short	0x0000
        /*0072*/ 	.short	0x0000
        /*0074*/ 	.byte	0x00, 0xf4, 0x21, 0x00


	//----- nvinfo : EIATTR_SPARSE_MMA_MASK
	.align		4
.L_25:
        /*0078*/ 	.byte	0x03, 0x50
        /*007a*/ 	.short	0x0000


	//----- nvinfo : EIATTR_MAXREG_COUNT
	.align		4
        /*007c*/ 	.byte	0x03, 0x1b
        /*007e*/ 	.short	0x00ff


	//----- nvinfo : EIATTR_EXIT_INSTR_OFFSETS
	.align		4
        /*0080*/ 	.byte	0x04, 0x1c
        /*0082*/ 	.short	(.L_27 - .L_26)


	//   ....[0]....
.L_26:
        /*0084*/ 	.word	0x00000350


	//----- nvinfo : EIATTR_REQNTID
	.align		4
.L_27:
        /*0088*/ 	.byte	0x04, 0x10
        /*008a*/ 	.short	(.L_29 - .L_28)
.L_28:
        /*008c*/ 	.word	0x00000100
        /*0090*/ 	.word	0x00000001
        /*0094*/ 	.word	0x00000001


	//----- nvinfo : EIATTR_CBANK_PARAM_SIZE
	.align		4
.L_29:
        /*0098*/ 	.byte	0x03, 0x19
        /*009a*/ 	.short	0x0034


	//----- nvinfo : EIATTR_PARAM_CBANK
	.align		4
        /*009c*/ 	.byte	0x04, 0x0a
        /*009e*/ 	.short	(.L_31 - .L_30)
	.align		4
.L_30:
        /*00a0*/ 	.word	index@(.nv.constant0.triton_poi_fused__native_batch_norm_legit_no_training_relu_0)
        /*00a4*/ 	.short	0x0210
        /*00a6*/ 	.short	0x0034


	//----- nvinfo : EIATTR_SW_WAR
	.align		4
.L_31:
        /*00a8*/ 	.byte	0x04, 0x36
        /*00aa*/ 	.short	(.L_33 - .L_32)
.L_32:
        /*00ac*/ 	.word	0x00000008
.L_33:


//--------------------- .nv.callgraph             --------------------------
	.section	.nv.callgraph,"",@"SHT_CUDA_CALLGRAPH"
	.align	4
	.sectionentsize	8
	.align		4
        /*0000*/ 	.word	0x00000000
	.align		4
        /*0004*/ 	.word	0xffffffff
	.align		4
        /*0008*/ 	.word	0x00000000
	.align		4
        /*000c*/ 	.word	0xfffffffe
	.align		4
        /*0010*/ 	.word	0x00000000
	.align		4
        /*0014*/ 	.word	0xfffffffd
	.align		4
        /*0018*/ 	.word	0x00000000
	.align		4
        /*001c*/ 	.word	0xfffffffc


//--------------------- .nv.constant4             --------------------------
	.section	.nv.constant4,"a",@progbits
	.align	8
	.align		8
.nv.constant4:
        /*0000*/ 	.dword	_$_str
	.align		8
        /*0008*/ 	.dword	_$_str_$_2


//--------------------- .text.triton_poi_fused__native_batch_norm_legit_no_training_relu_0 --------------------------
	.section	.text.triton_poi_fused__native_batch_norm_legit_no_training_relu_0,"ax",@progbits
	.align	128
        .global         triton_poi_fused__native_batch_norm_legit_no_training_relu_0
        .type           triton_poi_fused__native_batch_norm_legit_no_training_relu_0,@function
        .size           triton_poi_fused__native_batch_norm_legit_no_training_relu_0,(.L_x_1 - triton_poi_fused__native_batch_norm_legit_no_training_relu_0)
        .other          triton_poi_fused__native_batch_norm_legit_no_training_relu_0,@"STO_CUDA_ENTRY STV_DEFAULT"
triton_poi_fused__native_batch_norm_legit_no_training_relu_0:
.text.triton_poi_fused__native_batch_norm_legit_no_training_relu_0:
[----:B------:R-:W-:Y:S01]  /*0000*/  LDC R1, c[0x0][0x28] ;  /* 0x00000a00ff017b82 */ /* 0x000fe20000000800 */
[----:B------:R-:W1:Y:S07]  /*0010*/  S2R R0, SR_TID.X ;  /* 0x0000000000007919 */ /* 0x000e6e0000002100 */
[----:B------:R-:W2:Y:S01]  /*0020*/  LDC.64 R6, c[0x0][0x220] ;  /* 0x00008800ff067b82 */ /* 0x000ea20000000a00 */
[----:B------:R-:W-:Y:S01]  /*0030*/  ULDC.64 UR4, c[0x0][0x208] ;  /* 0x0000820000047ab9 */ /* 0x000fe20000000a00 */
[----:B------:R-:W3:Y:S06]  /*0040*/  S2R R5, SR_CTAID.X ;  /* 0x0000000000057919 */ /* 0x000eec0000002500 */
[----:B------:R-:W4:Y:S08]  /*0050*/  LDC.64 R8, c[0x0][0x228] ;  /* 0x00008a00ff087b82 */ /* 0x000f300000000a00 */
[----:B------:R-:W5:Y:S01]  /*0060*/  LDC.64 R10, c[0x0][0x230] ;  /* 0x00008c00ff0a7b82 */ /* 0x000f620000000a00 */
[----:B-1----:R-:W-:-:S02]  /*0070*/  SHF.L.U32 R0, R0, 0x1, RZ ;  /* 0x0000000100007819 */ /* 0x002fc400000006ff */
[----:B---3--:R-:W-:Y:S02]  /*0080*/  SHF.R.S32.HI R3, RZ, 0x16, R5 ;  /* 0x00000016ff037819 */ /* 0x008fe40000011405 */
[----:B------:R-:W-:Y:S02]  /*0090*/  LOP3.LUT R0, R0, 0x1fe, RZ, 0xc0, !PT ;  /* 0x000001fe00007812 */ /* 0x000fe400078ec0ff */
[----:B------:R-:W-:Y:S02]  /*00a0*/  SGXT R3, R3, 0x1 ;  /* 0x000000010303781a */ /* 0x000fe40000000200 */
[----:B------:R-:W-:Y:S02]  /*00b0*/  LEA R0, R5, R0, 0x9 ;  /* 0x0000000005007211 */ /* 0x000fe400078e48ff */
[----:B------:R-:W1:Y:S02]  /*00c0*/  LDC.64 R4, c[0x0][0x218] ;  /* 0x00008600ff047b82 */ /* 0x000e640000000a00 */
[----:B------:R-:W-:-:S04]  /*00d0*/  LEA.HI R3, R3, R0, RZ, 0xa ;  /* 0x0000000003037211 */ /* 0x000fc800078f50ff */
[----:B------:R-:W-:-:S04]  /*00e0*/  SHF.R.S32.HI R3, RZ, 0xa, R3 ;  /* 0x0000000aff037819 */ /* 0x000fc80000011403 */
[----:B------:R-:W-:-:S04]  /*00f0*/  LEA.HI R2, R3, R3, RZ, 0x5 ;  /* 0x0000000303027211 */ /* 0x000fc800078f28ff */
[----:B------:R-:W-:-:S04]  /*0100*/  LOP3.LUT R2, R2, 0xffffffe0, RZ, 0xc0, !PT ;  /* 0xffffffe002027812 */ /* 0x000fc800078ec0ff */
[----:B------:R-:W-:Y:S02]  /*0110*/  IADD3 R13, R3, -R2, RZ ;  /* 0x80000002030d7210 */ /* 0x000fe40007ffe0ff */
[----:B------:R-:W3:Y:S03]  /*0120*/  LDC.64 R2, c[0x0][0x210] ;  /* 0x00008400ff027b82 */ /* 0x000ee60000000a00 */
[----:B--2---:R-:W-:-:S06]  /*0130*/  IMAD.WIDE R6, R13, 0x4, R6 ;  /* 0x000000040d067825 */ /* 0x004fcc00078e0206 */
[----:B------:R-:W2:Y:S01]  /*0140*/  LDG.E.EL R6, desc[UR4][R6.64] ;  /* 0x0000000406067981 */ /* 0x000ea2000c2e1900 */
[----:B-1----:R-:W-:-:S05]  /*0150*/  IMAD.WIDE R4, R13, 0x4, R4 ;  /* 0x000000040d047825 */ /* 0x002fca00078e0204 */
[----:B------:R1:W2:Y:S01]  /*0160*/  LDG.E.EL R12, desc[UR4][R4.64] ;  /* 0x00000004040c7981 */ /* 0x0002a2000c2e1900 */
[----:B---3--:R-:W-:Y:S01]  /*0170*/  IMAD.WIDE R2, R0, 0x4, R2 ;  /* 0x0000000400027825 */ /* 0x008fe200078e0202 */
[----:B------:R-:W-:Y:S01]  /*0180*/  HFMA2.MMA R14, -RZ, RZ, 1.625, 0 ;  /* 0x3e800000ff0e7435 */ /* 0x000fe200000001ff */
[----:B-1----:R-:W1:Y:S04]  /*0190*/  LDC.64 R4, c[0x0][0x238] ;  /* 0x00008e00ff047b82 */ /* 0x002e680000000a00 */
[----:B------:R-:W3:Y:S01]  /*01a0*/  LDG.E.64 R2, desc[UR4][R2.64] ;  /* 0x0000000402027981 */ /* 0x000ee2000c1e1b00 */
[----:B----4-:R-:W-:-:S04]  /*01b0*/  IMAD.WIDE R8, R13, 0x4, R8 ;  /* 0x000000040d087825 */ /* 0x010fc800078e0208 */
[----:B-----5:R-:W-:Y:S02]  /*01c0*/  IMAD.WIDE R10, R13, 0x4, R10 ;  /* 0x000000040d0a7825 */ /* 0x020fe400078e020a */
[----:B------:R-:W4:Y:S04]  /*01d0*/  LDG.E.EL R8, desc[UR4][R8.64] ;  /* 0x0000000408087981 */ /* 0x000f28000c2e1900 */
[----:B------:R-:W4:Y:S01]  /*01e0*/  LDG.E.EL R11, desc[UR4][R10.64] ;  /* 0x000000040a0b7981 */ /* 0x000f22000c2e1900 */
[----:B-1----:R-:W-:-:S04]  /*01f0*/  IMAD.WIDE R4, R0, 0x4, R4 ;  /* 0x0000000400047825 */ /* 0x002fc800078e0204 */
[----:B--2---:R-:W-:-:S04]  /*0200*/  FADD R6, R6, 9.9999997473787516356e-06 ;  /* 0x3727c5ac06067421 */ /* 0x004fc80000000000 */
[----:B------:R-:W1:Y:S02]  /*0210*/  MUFU.SQRT R7, R6 ;  /* 0x0000000600077308 */ /* 0x000e640000002000 */
[C---:B-1----:R-:W-:Y:S02]  /*0220*/  FSETP.GT.AND P0, PT, R7.reuse, 8.50705917302346158658e+37, PT ;  /* 0x7e8000000700780b */ /* 0x042fe40003f04000 */
[----:B------:R-:W-:-:S11]  /*0230*/  FSETP.GEU.AND P1, PT, R7, 1.175494350822287508e-38, PT ;  /* 0x008000000700780b */ /* 0x000fd60003f2e000 */
[----:B------:R-:W-:-:S04]  /*0240*/  @P0 FMUL R7, R7, 0.25 ;  /* 0x3e80000007070820 */ /* 0x000fc80000400000 */
[----:B------:R-:W-:-:S06]  /*0250*/  @!P1 FMUL R7, R7, 16777216 ;  /* 0x4b80000007079820 */ /* 0x000fcc0000400000 */
[----:B------:R-:W1:Y:S01]  /*0260*/  MUFU.RCP R7, R7 ;  /* 0x0000000700077308 */ /* 0x000e620000001000 */
[----:B------:R-:W-:Y:S01]  /*0270*/  FSEL R14, R14, 1, P0 ;  /* 0x3f8000000e0e7808 */ /* 0x000fe20000000000 */
[----:B---3--:R-:W-:-:S04]  /*0280*/  FADD R2, R2, -R12 ;  /* 0x8000000c02027221 */ /* 0x008fc80000000000 */
[----:B------:R-:W-:Y:S01]  /*0290*/  @!P1 FMUL R14, R14, 16777216 ;  /* 0x4b8000000e0e9820 */ /* 0x000fe20000400000 */
[----:B------:R-:W-:-:S03]  /*02a0*/  FADD R3, R3, -R12 ;  /* 0x8000000c03037221 */ /* 0x000fc60000000000 */
[----:B-1----:R-:W-:-:S04]  /*02b0*/  FMUL R14, R7, R14 ;  /* 0x0000000e070e7220 */ /* 0x002fc80000400000 */
[-C--:B------:R-:W-:Y:S01]  /*02c0*/  FMUL R2, R2, R14.reuse ;  /* 0x0000000e02027220 */ /* 0x080fe20000400000 */
[----:B------:R-:W-:-:S03]  /*02d0*/  FMUL R14, R3, R14 ;  /* 0x0000000e030e7220 */ /* 0x000fc60000400000 */
[C-C-:B----4-:R-:W-:Y:S01]  /*02e0*/  FFMA R2, R8.reuse, R2, R11.reuse ;  /* 0x0000000208027223 */ /* 0x150fe2000000000b */
[----:B------:R-:W-:-:S04]  /*02f0*/  FFMA R14, R8, R14, R11 ;  /* 0x0000000e080e7223 */ /* 0x000fc8000000000b */
[----:B------:R-:W-:Y:S02]  /*0300*/  FSETP.GEU.AND P0, PT, R2, RZ, PT ;  /* 0x000000ff0200720b */ /* 0x000fe40003f0e000 */
[----:B------:R-:W-:Y:S02]  /*0310*/  FSETP.GEU.AND P1, PT, R14, RZ, PT ;  /* 0x000000ff0e00720b */ /* 0x000fe40003f2e000 */
[----:B------:R-:W-:Y:S02]  /*0320*/  FSEL R2, R2, RZ, P0 ;  /* 0x000000ff02027208 */ /* 0x000fe40000000000 */
[----:B------:R-:W-:-:S05]  /*0330*/  FSEL R3, R14, RZ, P1 ;  /* 0x000000ff0e037208 */ /* 0x000fca0000800000 */
[----:B------:R-:W-:Y:S01]  /*0340*/  STG.E.64 desc[UR4][R4.64], R2 ;  /* 0x0000000204007986 */ /* 0x000fe2000c101b04 */
[----:B------:R-:W-:Y:S05]  /*0350*/  EXIT ;  /* 0x000000000000794d */ /* 0x000fea0003800000 */
.L_x_0:
[----:B------:R-:W-:-:S00]  /*0360*/  BRA `(.L_x_0) ;  /* 0xfffffffc00fc7947 */ /* 0x000fc0000383ffff */
[----:B------:R-:W-:-:S00]  /*0370*/  NOP ;  /* 0x0000000000007918 */ /* 0x000fc00000000000 */
        /* <DEDUP_REMOVED lines=8> */
.L_x_1:


//--------------------- .nv.global.init           --------------------------
	.section	.nv.global.init,"aw",@progbits
.nv.global.init:
	.type		_$_str,@object
	.size		_$_str,(_$_str_$_2 - _$_str)
_$_str:
        /*0000*/ 	.byte	0x5f, 0x5f, 0x43, 0x55, 0x44, 0x41, 0x5f, 0x46, 0x54, 0x5a, 0x00
	.type		_$_str_$_2,@object
	.size		_$_str_$_2,(.L_1 - _$_str_$_2)
_$_str_$_2:
        /*000b*/ 	.byte	0x5f, 0x5f, 0x43, 0x55, 0x44, 0x41, 0x5f, 0x50, 0x52, 0x45, 0x43, 0x5f, 0x53, 0x51, 0x52, 0x54
        /*001b*/ 	.byte	0x00
.L_1:


//--------------------- .nv.constant0.triton_poi_fused__native_batch_norm_legit_no_training_relu_0 --------------------------
	.section	.nv.constant0.triton_poi_fused__native_batch_norm_legit_no_training_relu_0,"a",@progbits
	.sectionflags	@""
	.align	4
.nv.constant0.triton_poi_fused__native_batch_norm_legit_no_training_relu_0:
	.zero		580
